//
// Generated by NVIDIA NVVM Compiler
//
// Compiler Build ID: CL-36424714
// Cuda compilation tools, release 13.0, V13.0.88
// Based on NVVM 20.0.0
//

.version 9.0
.target sm_100
.address_size 64

	// .globl	_Z9wmma16x16P6__halfS0_S0_

.visible .entry _Z9wmma16x16P6__halfS0_S0_(
	.param .u64 .ptr .align 1 _Z9wmma16x16P6__halfS0_S0__param_0,
	.param .u64 .ptr .align 1 _Z9wmma16x16P6__halfS0_S0__param_1,
	.param .u64 .ptr .align 1 _Z9wmma16x16P6__halfS0_S0__param_2
)
{
	.reg .b32 	%r<26>;
	.reg .b64 	%rd<7>;

	ld.param.u64 	%rd1, [_Z9wmma16x16P6__halfS0_S0__param_0];
	ld.param.u64 	%rd2, [_Z9wmma16x16P6__halfS0_S0__param_1];
	ld.param.u64 	%rd3, [_Z9wmma16x16P6__halfS0_S0__param_2];
	cvta.to.global.u64 	%rd4, %rd3;
	cvta.to.global.u64 	%rd5, %rd2;
	cvta.to.global.u64 	%rd6, %rd1;
	mov.b32 	%r1, 16;
	wmma.load.a.sync.aligned.row.m16n16k16.global.f16 	{%r2, %r3, %r4, %r5, %r6, %r7, %r8, %r9}, [%rd6], %r1;
	wmma.load.b.sync.aligned.row.m16n16k16.global.f16 	{%r10, %r11, %r12, %r13, %r14, %r15, %r16, %r17}, [%rd5], %r1;
	wmma.mma.sync.aligned.row.row.m16n16k16.f16.f16 {%r18, %r19, %r20, %r21}, {%r2, %r3, %r4, %r5, %r6, %r7, %r8, %r9}, {%r10, %r11, %r12, %r13, %r14, %r15, %r16, %r17}, {%r22, %r23, %r24, %r25};
	wmma.store.d.sync.aligned.row.m16n16k16.global.f16 	[%rd4], {%r18, %r19, %r20, %r21}, %r1;
	ret;

}
	// .globl	_Z8mma16x16P6__halfS0_S0_
.visible .entry _Z8mma16x16P6__halfS0_S0_(
	.param .u64 .ptr .align 1 _Z8mma16x16P6__halfS0_S0__param_0,
	.param .u64 .ptr .align 1 _Z8mma16x16P6__halfS0_S0__param_1,
	.param .u64 .ptr .align 1 _Z8mma16x16P6__halfS0_S0__param_2
)
{
	.reg .pred 	%p<4>;
	.reg .b16 	%rs<97>;
	.reg .b32 	%r<12>;
	.reg .b64 	%rd<13>;

	ld.param.u64 	%rd1, [_Z8mma16x16P6__halfS0_S0__param_0];
	ld.param.u64 	%rd2, [_Z8mma16x16P6__halfS0_S0__param_1];
	ld.param.u64 	%rd3, [_Z8mma16x16P6__halfS0_S0__param_2];
	mov.u32 	%r3, %ctaid.x;
	mov.u32 	%r4, %ntid.x;
	mov.u32 	%r5, %tid.x;
	mad.lo.s32 	%r1, %r3, %r4, %r5;
	mov.u32 	%r6, %ctaid.y;
	mov.u32 	%r7, %ntid.y;
	mov.u32 	%r8, %tid.y;
	mad.lo.s32 	%r9, %r6, %r7, %r8;
	setp.gt.s32 	%p1, %r1, 15;
	setp.gt.u32 	%p2, %r9, 15;
	or.pred  	%p3, %p1, %p2;
	@%p3 bra 	$L__BB1_2;
	cvta.to.global.u64 	%rd4, %rd1;
	cvta.to.global.u64 	%rd5, %rd2;
	cvta.to.global.u64 	%rd6, %rd3;
	shl.b32 	%r10, %r9, 4;
	add.s32 	%r11, %r10, %r1;
	mul.wide.s32 	%rd7, %r11, 2;
	add.s64 	%rd8, %rd6, %rd7;
	ld.global.u16 	%rs5, [%rd8];
	mul.wide.u32 	%rd9, %r10, 2;
	add.s64 	%rd10, %rd4, %rd9;
	mul.wide.s32 	%rd11, %r1, 2;
	add.s64 	%rd12, %rd5, %rd11;
	ld.global.u16 	%rs2, [%rd10];
	ld.global.u16 	%rs3, [%rd12];
	// begin inline asm
	{mul.f16 %rs1,%rs2,%rs3;
}
	// end inline asm
	// begin inline asm
	{add.f16 %rs4,%rs5,%rs1;
}
	// end inline asm
	ld.global.u16 	%rs8, [%rd10+2];
	ld.global.u16 	%rs9, [%rd12+32];
	// begin inline asm
	{mul.f16 %rs7,%rs8,%rs9;
}
	// end inline asm
	// begin inline asm
	{add.f16 %rs10,%rs4,%rs7;
}
	// end inline asm
	ld.global.u16 	%rs14, [%rd10+4];
	ld.global.u16 	%rs15, [%rd12+64];
	// begin inline asm
	{mul.f16 %rs13,%rs14,%rs15;
}
	// end inline asm
	// begin inline asm
	{add.f16 %rs16,%rs10,%rs13;
}
	// end inline asm
	ld.global.u16 	%rs20, [%rd10+6];
	ld.global.u16 	%rs21, [%rd12+96];
	// begin inline asm
	{mul.f16 %rs19,%rs20,%rs21;
}
	// end inline asm
	// begin inline asm
	{add.f16 %rs22,%rs16,%rs19;
}
	// end inline asm
	ld.global.u16 	%rs26, [%rd10+8];
	ld.global.u16 	%rs27, [%rd12+128];
	// begin inline asm
	{mul.f16 %rs25,%rs26,%rs27;
}
	// end inline asm
	// begin inline asm
	{add.f16 %rs28,%rs22,%rs25;
}
	// end inline asm
	ld.global.u16 	%rs32, [%rd10+10];
	ld.global.u16 	%rs33, [%rd12+160];
	// begin inline asm
	{mul.f16 %rs31,%rs32,%rs33;
}
	// end inline asm
	// begin inline asm
	{add.f16 %rs34,%rs28,%rs31;
}
	// end inline asm
	ld.global.u16 	%rs38, [%rd10+12];
	ld.global.u16 	%rs39, [%rd12+192];
	// begin inline asm
	{mul.f16 %rs37,%rs38,%rs39;
}
	// end inline asm
	// begin inline asm
	{add.f16 %rs40,%rs34,%rs37;
}
	// end inline asm
	ld.global.u16 	%rs44, [%rd10+14];
	ld.global.u16 	%rs45, [%rd12+224];
	// begin inline asm
	{mul.f16 %rs43,%rs44,%rs45;
}
	// end inline asm
	// begin inline asm
	{add.f16 %rs46,%rs40,%rs43;
}
	// end inline asm
	ld.global.u16 	%rs50, [%rd10+16];
	ld.global.u16 	%rs51, [%rd12+256];
	// begin inline asm
	{mul.f16 %rs49,%rs50,%rs51;
}
	// end inline asm
	// begin inline asm
	{add.f16 %rs52,%rs46,%rs49;
}
	// end inline asm
	ld.global.u16 	%rs56, [%rd10+18];
	ld.global.u16 	%rs57, [%rd12+288];
	// begin inline asm
	{mul.f16 %rs55,%rs56,%rs57;
}
	// end inline asm
	// begin inline asm
	{add.f16 %rs58,%rs52,%rs55;
}
	// end inline asm
	ld.global.u16 	%rs62, [%rd10+20];
	ld.global.u16 	%rs63, [%rd12+320];
	// begin inline asm
	{mul.f16 %rs61,%rs62,%rs63;
}
	// end inline asm
	// begin inline asm
	{add.f16 %rs64,%rs58,%rs61;
}
	// end inline asm
	ld.global.u16 	%rs68, [%rd10+22];
	ld.global.u16 	%rs69, [%rd12+352];
	// begin inline asm
	{mul.f16 %rs67,%rs68,%rs69;
}
	// end inline asm
	// begin inline asm
	{add.f16 %rs70,%rs64,%rs67;
}
	// end inline asm
	ld.global.u16 	%rs74, [%rd10+24];
	ld.global.u16 	%rs75, [%rd12+384];
	// begin inline asm
	{mul.f16 %rs73,%rs74,%rs75;
}
	// end inline asm
	// begin inline asm
	{add.f16 %rs76,%rs70,%rs73;
}
	// end inline asm
	ld.global.u16 	%rs80, [%rd10+26];
	ld.global.u16 	%rs81, [%rd12+416];
	// begin inline asm
	{mul.f16 %rs79,%rs80,%rs81;
}
	// end inline asm
	// begin inline asm
	{add.f16 %rs82,%rs76,%rs79;
}
	// end inline asm
	ld.global.u16 	%rs86, [%rd10+28];
	ld.global.u16 	%rs87, [%rd12+448];
	// begin inline asm
	{mul.f16 %rs85,%rs86,%rs87;
}
	// end inline asm
	// begin inline asm
	{add.f16 %rs88,%rs82,%rs85;
}
	// end inline asm
	ld.global.u16 	%rs92, [%rd10+30];
	ld.global.u16 	%rs93, [%rd12+480];
	// begin inline asm
	{mul.f16 %rs91,%rs92,%rs93;
}
	// end inline asm
	// begin inline asm
	{add.f16 %rs94,%rs88,%rs91;
}
	// end inline asm
	st.global.u16 	[%rd8], %rs94;
$L__BB1_2:
	ret;

}


// ===== COMPILED SASS (sm_100) =====

	.target	sm_100

	.elftype	@"ET_EXEC"


//--------------------- .note.nv.tkinfo           --------------------------
	.section	.note.nv.tkinfo,"",@"SHT_NOTE"
	.sectionflags	@"SHF_NOTE_NV_TKINFO"
	.tkinfo
        /*0018*/ 	.word	0x00000002
        /*0030*/ 	.string	""
        /*0030*/ 	.string	"ptxas"
        /*0030*/ 	.string	"Cuda compilation tools, release 13.0, V13.0.88"
        /*0030*/ 	.string	"Build cuda_13.0.r13.0/compiler.36424714_0"
        /*0030*/ 	.string	"-arch sm_100 -m 64 "



//--------------------- .note.nv.cuinfo           --------------------------
	.section	.note.nv.cuinfo,"",@"SHT_NOTE"
	.sectionflags	@"SHF_NOTE_NV_CUINFO"
        /*0018*/ 	.short	0x0002
        /*001a*/ 	.short	0x0064
        /*001c*/ 	.short	0x0082
	.zero		2


//--------------------- .nv.info                  --------------------------
	.section	.nv.info,"",@"SHT_CUDA_INFO"
	.align	4


	//----- nvinfo : EIATTR_REGCOUNT
	.align		4
        /*0000*/ 	.byte	0x04, 0x2f
        /*0002*/ 	.short	(.L_1 - .L_0)
	.align		4
.L_0:
        /*0004*/ 	.word	index@(_Z9wmma16x16P6__halfS0_S0_)
        /*0008*/ 	.word	0x00000012


	//----- nvinfo : EIATTR_FRAME_SIZE
	.align		4
.L_1:
        /*000c*/ 	.byte	0x04, 0x11
        /*000e*/ 	.short	(.L_3 - .L_2)
	.align		4
.L_2:
        /*0010*/ 	.word	index@(_Z9wmma16x16P6__halfS0_S0_)
        /*0014*/ 	.word	0x00000000


	//----- nvinfo : EIATTR_REGCOUNT
	.align		4
.L_3:
        /*0018*/ 	.byte	0x04, 0x2f
        /*001a*/ 	.short	(.L_5 - .L_4)
	.align		4
.L_4:
        /*001c*/ 	.word	index@(_Z8mma16x16P6__halfS0_S0_)
        /*0020*/ 	.word	0x00000020


	//----- nvinfo : EIATTR_FRAME_SIZE
	.align		4
.L_5:
        /*0024*/ 	.byte	0x04, 0x11
        /*0026*/ 	.short	(.L_7 - .L_6)
	.align		4
.L_6:
        /*0028*/ 	.word	index@(_Z8mma16x16P6__halfS0_S0_)
        /*002c*/ 	.word	0x00000000


	//----- nvinfo : EIATTR_MIN_STACK_SIZE
	.align		4
.L_7:
        /*0030*/ 	.byte	0x04, 0x12
        /*0032*/ 	.short	(.L_9 - .L_8)
	.align		4
.L_8:
        /*0034*/ 	.word	index@(_Z8mma16x16P6__halfS0_S0_)
        /*0038*/ 	.word	0x00000000


	//----- nvinfo : EIATTR_MIN_STACK_SIZE
	.align		4
.L_9:
        /*003c*/ 	.byte	0x04, 0x12
        /*003e*/ 	.short	(.L_11 - .L_10)
	.align		4
.L_10:
        /*0040*/ 	.word	index@(_Z9wmma16x16P6__halfS0_S0_)
        /*0044*/ 	.word	0x00000000
.L_11:


//--------------------- .nv.compat                --------------------------
	.section	.nv.compat,"",@"SHT_CUDA_COMPAT_INFO"
	.align	4
        /*0000*/ 	.byte	0x02, 0x09, 0x00, 0x00, 0x02, 0x02, 0x01, 0x00, 0x02, 0x05, 0x05, 0x00, 0x03, 0x07, 0x01, 0x01
        /*0010*/ 	.byte	0x02, 0x03, 0x00, 0x00, 0x02, 0x06, 0x01, 0x00, 0x04, 0x0b, 0x08, 0x00, 0x09, 0x00, 0x00, 0x00
        /*0020*/ 	.byte	0x00, 0x00, 0x00, 0x00


//--------------------- .nv.info._Z8mma16x16P6__halfS0_S0_ --------------------------
	.section	.nv.info._Z8mma16x16P6__halfS0_S0_,"",@"SHT_CUDA_INFO"
	.sectionflags	@""
	.align	4


	//----- nvinfo : EIATTR_CUDA_API_VERSION
	.align		4
        /*0000*/ 	.byte	0x04, 0x37
        /*0002*/ 	.short	(.L_13 - .L_12)
.L_12:
        /*0004*/ 	.word	0x00000082


	//----- nvinfo : EIATTR_KPARAM_INFO
	.align		4
.L_13:
        /*0008*/ 	.byte	0x04, 0x17
        /*000a*/ 	.short	(.L_15 - .L_14)
.L_14:
        /*000c*/ 	.word	0x00000000
        /*0010*/ 	.short	0x0002
        /*0012*/ 	.short	0x0010
        /*0014*/ 	.byte	0x00, 0xf5, 0x21, 0x00


	//----- nvinfo : EIATTR_KPARAM_INFO
	.align		4
.L_15:
        /*0018*/ 	.byte	0x04, 0x17
        /*001a*/ 	.short	(.L_17 - .L_16)
.L_16:
        /*001c*/ 	.word	0x00000000
        /*0020*/ 	.short	0x0001
        /*0022*/ 	.short	0x0008
        /*0024*/ 	.byte	0x00, 0xf5, 0x21, 0x00


	//----- nvinfo : EIATTR_KPARAM_INFO
	.align		4
.L_17:
        /*0028*/ 	.byte	0x04, 0x17
        /*002a*/ 	.short	(.L_19 - .L_18)
.L_18:
        /*002c*/ 	.word	0x00000000
        /*0030*/ 	.short	0x0000
        /*0032*/ 	.short	0x0000
        /*0034*/ 	.byte	0x00, 0xf5, 0x21, 0x00


	//----- nvinfo : EIATTR_SPARSE_MMA_MASK
	.align		4
.L_19:
        /*0038*/ 	.byte	0x03, 0x50
        /*003a*/ 	.short	0x0000


	//----- nvinfo : EIATTR_MAXREG_COUNT
	.align		4
        /*003c*/ 	.byte	0x03, 0x1b
        /*003e*/ 	.short	0x00ff


	//----- nvinfo : EIATTR_MERCURY_ISA_VERSION
	.align		4
        /*0040*/ 	.byte	0x03, 0x5f
        /*0042*/ 	.short	0x0101


	//----- nvinfo : EIATTR_VRC_CTA_INIT_COUNT
	.align		4
        /*0044*/ 	.byte	0x02, 0x4a
	.zero		1
	.zero		1


	//----- nvinfo : EIATTR_EXIT_INSTR_OFFSETS
	.align		4
        /*0048*/ 	.byte	0x04, 0x1c
        /*004a*/ 	.short	(.L_21 - .L_20)


	//   ....[0]....
.L_20:
        /*004c*/ 	.word	0x000000b0


	//   ....[1]....
        /*0050*/ 	.word	0x00000470


	//----- nvinfo : EIATTR_CBANK_PARAM_SIZE
	.align		4
.L_21:
        /*0054*/ 	.byte	0x03, 0x19
        /*0056*/ 	.short	0x0018


	//----- nvinfo : EIATTR_PARAM_CBANK
	.align		4
        /*0058*/ 	.byte	0x04, 0x0a
        /*005a*/ 	.short	(.L_23 - .L_22)
	.align		4
.L_22:
        /*005c*/ 	.word	index@(.nv.constant0._Z8mma16x16P6__halfS0_S0_)
        /*0060*/ 	.short	0x0380
        /*0062*/ 	.short	0x0018


	//----- nvinfo : EIATTR_SW_WAR
	.align		4
.L_23:
        /*0064*/ 	.byte	0x04, 0x36
        /*0066*/ 	.short	(.L_25 - .L_24)
.L_24:
        /*0068*/ 	.word	0x00000008
.L_25:


//--------------------- .nv.info._Z9wmma16x16P6__halfS0_S0_ --------------------------
	.section	.nv.info._Z9wmma16x16P6__halfS0_S0_,"",@"SHT_CUDA_INFO"
	.sectionflags	@""
	.align	4


	//----- nvinfo : EIATTR_CUDA_API_VERSION
	.align		4
        /*0000*/ 	.byte	0x04, 0x37
        /*0002*/ 	.short	(.L_27 - .L_26)
.L_26:
        /*0004*/ 	.word	0x00000082


	//----- nvinfo : EIATTR_KPARAM_INFO
	.align		4
.L_27:
        /*0008*/ 	.byte	0x04, 0x17
        /*000a*/ 	.short	(.L_29 - .L_28)
.L_28:
        /*000c*/ 	.word	0x00000000
        /*0010*/ 	.short	0x0002
        /*0012*/ 	.short	0x0010
        /*0014*/ 	.byte	0x00, 0xf5, 0x21, 0x00


	//----- nvinfo : EIATTR_KPARAM_INFO
	.align		4
.L_29:
        /*0018*/ 	.byte	0x04, 0x17
        /*001a*/ 	.short	(.L_31 - .L_30)
.L_30:
        /*001c*/ 	.word	0x00000000
        /*0020*/ 	.short	0x0001
        /*0022*/ 	.short	0x0008
        /*0024*/ 	.byte	0x00, 0xf5, 0x21, 0x00


	//----- nvinfo : EIATTR_KPARAM_INFO
	.align		4
.L_31:
        /*0028*/ 	.byte	0x04, 0x17
        /*002a*/ 	.short	(.L_33 - .L_32)
.L_32:
        /*002c*/ 	.word	0x00000000
        /*0030*/ 	.short	0x0000
        /*0032*/ 	.short	0x0000
        /*0034*/ 	.byte	0x00, 0xf5, 0x21, 0x00


	//----- nvinfo : EIATTR_SPARSE_MMA_MASK
	.align		4
.L_33:
        /*0038*/ 	.byte	0x03, 0x50
        /*003a*/ 	.short	0x0000


	//----- nvinfo : EIATTR_WMMA_USED
	.align		4
        /*003c*/ 	.byte	0x01, 0x2b
	.zero		2


	//----- nvinfo : EIATTR_MAXREG_COUNT
	.align		4
        /*0040*/ 	.byte	0x03, 0x1b
        /*0042*/ 	.short	0x00ff


	//----- nvinfo : EIATTR_MERCURY_ISA_VERSION
	.align		4
        /*0044*/ 	.byte	0x03, 0x5f
        /*0046*/ 	.short	0x0101


	//----- nvinfo : EIATTR_VRC_CTA_INIT_COUNT
	.align		4
        /*0048*/ 	.byte	0x02, 0x4a
	.zero		1
	.zero		1


	//----- nvinfo : EIATTR_EXIT_INSTR_OFFSETS
	.align		4
        /*004c*/ 	.byte	0x04, 0x1c
        /*004e*/ 	.short	(.L_35 - .L_34)


	//   ....[0]....
.L_34:
        /*0050*/ 	.word	0x00000210


	//----- nvinfo : EIATTR_CBANK_PARAM_SIZE
	.align		4
.L_35:
        /*0054*/ 	.byte	0x03, 0x19
        /*0056*/ 	.short	0x0018


	//----- nvinfo : EIATTR_PARAM_CBANK
	.align		4
        /*0058*/ 	.byte	0x04, 0x0a
        /*005a*/ 	.short	(.L_37 - .L_36)
	.align		4
.L_36:
        /*005c*/ 	.word	index@(.nv.constant0._Z9wmma16x16P6__halfS0_S0_)
        /*0060*/ 	.short	0x0380
        /*0062*/ 	.short	0x0018


	//----- nvinfo : EIATTR_SW_WAR
	.align		4
.L_37:
        /*0064*/ 	.byte	0x04, 0x36
        /*0066*/ 	.short	(.L_39 - .L_38)
.L_38:
        /*0068*/ 	.word	0x00000008
.L_39:


//--------------------- .nv.callgraph             --------------------------
	.section	.nv.callgraph,"",@"SHT_CUDA_CALLGRAPH"
	.align	4
	.sectionentsize	8
	.align		4
        /*0000*/ 	.word	0x00000000
	.align		4
        /*0004*/ 	.word	0xffffffff
	.align		4
        /*0008*/ 	.word	0x00000000
	.align		4
        /*000c*/ 	.word	0xfffffffe
	.align		4
        /*0010*/ 	.word	0x00000000
	.align		4
        /*0014*/ 	.word	0xfffffffd
	.align		4
        /*0018*/ 	.word	0x00000000
	.align		4
        /*001c*/ 	.word	0xfffffffc


//--------------------- .text._Z8mma16x16P6__halfS0_S0_ --------------------------
	.section	.text._Z8mma16x16P6__halfS0_S0_,"ax",@progbits
	.align	128
        .global         _Z8mma16x16P6__halfS0_S0_
        .type           _Z8mma16x16P6__halfS0_S0_,@function
        .size           _Z8mma16x16P6__halfS0_S0_,(.L_x_2 - _Z8mma16x16P6__halfS0_S0_)
        .other          _Z8mma16x16P6__halfS0_S0_,@"STO_CUDA_ENTRY STV_DEFAULT"
_Z8mma16x16P6__halfS0_S0_:
.text._Z8mma16x16P6__halfS0_S0_:
[----:B------:R-:W-:Y:S01]  /*0000*/  LDC R1, c[0x0][0x37c] ;  /* 0x0000df00ff017b82 */ /* 0x000fe20000000800 */
[----:B------:R-:W0:Y:S07]  /*0010*/  S2R R3, SR_TID.Y ;  /* 0x0000000000037919 */ /* 0x000e2e0000002200 */
[----:B------:R-:W1:Y:S01]  /*0020*/  LDC R9, c[0x0][0x360] ;  /* 0x0000d800ff097b82 */ /* 0x000e620000000800 */
[----:B------:R-:W1:Y:S07]  /*0030*/  S2R R2, SR_TID.X ;  /* 0x0000000000027919 */ /* 0x000e6e0000002100 */
[----:B------:R-:W0:Y:S08]  /*0040*/  S2UR UR5, SR_CTAID.Y ;  /* 0x00000000000579c3 */ /* 0x000e300000002600 */
[----:B------:R-:W0:Y:S08]  /*0050*/  LDC R0, c[0x0][0x364] ;  /* 0x0000d900ff007b82 */ /* 0x000e300000000800 */
[----:B------:R-:W1:Y:S01]  /*0060*/  S2UR UR4, SR_CTAID.X ;  /* 0x00000000000479c3 */ /* 0x000e620000002500 */
[----:B0-----:R-:W-:-:S05]  /*0070*/  IMAD R0, R0, UR5, R3 ;  /* 0x0000000500007c24 */ /* 0x001fca000f8e0203 */
[----:B------:R-:W-:Y:S01]  /*0080*/  ISETP.GT.U32.AND P0, PT, R0, 0xf, PT ;  /* 0x0000000f0000780c */ /* 0x000fe20003f04070 */
[----:B-1----:R-:W-:-:S05]  /*0090*/  IMAD R9, R9, UR4, R2 ;  /* 0x0000000409097c24 */ /* 0x002fca000f8e0202 */
[----:B------:R-:W-:-:S13]  /*00a0*/  ISETP.GT.OR P0, PT, R9, 0xf, P0 ;  /* 0x0000000f0900780c */ /* 0x000fda0000704670 */
[----:B------:R-:W-:Y:S05]  /*00b0*/  @P0 EXIT ;  /* 0x000000000000094d */ /* 0x000fea0003800000 */
[----:B------:R-:W0:Y:S01]  /*00c0*/  LDC.64 R4, c[0x0][0x380] ;  /* 0x0000e000ff047b82 */ /* 0x000e220000000a00 */
[----:B------:R-:W1:Y:S01]  /*00d0*/  LDCU.64 UR4, c[0x0][0x358] ;  /* 0x00006b00ff0477ac */ /* 0x000e620008000a00 */
[----:B------:R-:W-:-:S04]  /*00e0*/  SHF.L.U32 R0, R0, 0x4, RZ ;  /* 0x0000000400007819 */ /* 0x000fc800000006ff */
[----:B------:R-:W-:Y:S02]  /*00f0*/  IADD3 R11, PT, PT, R9, R0, RZ ;  /* 0x00000000090b7210 */ /* 0x000fe40007ffe0ff */
[----:B------:R-:W2:Y:S08]  /*0100*/  LDC.64 R6, c[0x0][0x388] ;  /* 0x0000e200ff067b82 */ /* 0x000eb00000000a00 */
[----:B------:R-:W3:Y:S01]  /*0110*/  LDC.64 R2, c[0x0][0x390] ;  /* 0x0000e400ff027b82 */ /* 0x000ee20000000a00 */
[----:B0-----:R-:W-:-:S05]  /*0120*/  IMAD.WIDE.U32 R4, R0, 0x2, R4 ;  /* 0x0000000200047825 */ /* 0x001fca00078e0004 */
[----:B-1----:R-:W4:Y:S01]  /*0130*/  LDG.E.U16 R27, desc[UR4][R4.64+0x2] ;  /* 0x00000204041b7981 */ /* 0x002f22000c1e1500 */
[----:B--2---:R-:W-:-:S03]  /*0140*/  IMAD.WIDE R6, R9, 0x2, R6 ;  /* 0x0000000209067825 */ /* 0x004fc600078e0206 */
[----:B------:R-:W2:Y:S04]  /*0150*/  LDG.E.U16 R21, desc[UR4][R4.64+0x4] ;  /* 0x0000040404157981 */ /* 0x000ea8000c1e1500 */
[----:B------:R-:W5:Y:S01]  /*0160*/  LDG.E.U16 R10, desc[UR4][R6.64] ;  /* 0x00000004060a7981 */ /* 0x000f62000c1e1500 */
[----:B---3--:R-:W-:-:S03]  /*0170*/  IMAD.WIDE R2, R11, 0x2, R2 ;  /* 0x000000020b027825 */ /* 0x008fc600078e0202 */
[----:B------:R-:W4:Y:S04]  /*0180*/  LDG.E.U16 R24, desc[UR4][R6.64+0x20] ;  /* 0x0000200406187981 */ /* 0x000f28000c1e1500 */
[----:B------:R-:W5:Y:S04]  /*0190*/  LDG.E.U16 R11, desc[UR4][R4.64] ;  /* 0x00000004040b7981 */ /* 0x000f68000c1e1500 */
[----:B------:R-:W5:Y:S04]  /*01a0*/  LDG.E.U16 R8, desc[UR4][R2.64] ;  /* 0x0000000402087981 */ /* 0x000f68000c1e1500 */
[----:B------:R-:W2:Y:S04]  /*01b0*/  LDG.E.U16 R18, desc[UR4][R6.64+0x40] ;  /* 0x0000400406127981 */ /* 0x000ea8000c1e1500 */
[----:B------:R-:W3:Y:S04]  /*01c0*/  LDG.E.U16 R20, desc[UR4][R4.64+0x6] ;  /* 0x0000060404147981 */ /* 0x000ee8000c1e1500 */
        /* <DEDUP_REMOVED lines=13> */
[----:B------:R-:W3:Y:S01]  /*02a0*/  LDG.E.U16 R26, desc[UR4][R6.64+0x1e0] ;  /* 0x0001e004061a7981 */ /* 0x000ee2000c1e1500 */
[----:B-----5:R-:W-:-:S03]  /*02b0*/  HFMA2 R8, R11.H0_H0, R10.H0_H0, R8.H0_H0 ;  /* 0x2000000a0b087231 */ /* 0x020fc60000040808 */
[----:B------:R-:W5:Y:S01]  /*02c0*/  LDG.E.U16 R10, desc[UR4][R6.64+0x120] ;  /* 0x00012004060a7981 */ /* 0x000f62000c1e1500 */
[----:B----4-:R-:W-:-:S03]  /*02d0*/  HFMA2 R24, R27.H0_H0, R24.H0_H0, R8.H0_H0 ;  /* 0x200000181b187231 */ /* 0x010fc60000040808 */
[----:B------:R-:W4:Y:S04]  /*02e0*/  LDG.E.U16 R11, desc[UR4][R4.64+0x14] ;  /* 0x00001404040b7981 */ /* 0x000f28000c1e1500 */
[----:B------:R-:W4:Y:S01]  /*02f0*/  LDG.E.U16 R8, desc[UR4][R6.64+0x140] ;  /* 0x0001400406087981 */ /* 0x000f22000c1e1500 */
[----:B--2---:R-:W-:-:S03]  /*0300*/  HFMA2 R24, R21.H0_H0, R18.H0_H0, R24.H0_H0 ;  /* 0x2000001215187231 */ /* 0x004fc60000040818 */
[----:B------:R-:W2:Y:S01]  /*0310*/  LDG.E.U16 R21, desc[UR4][R4.64+0x16] ;  /* 0x0000160404157981 */ /* 0x000ea2000c1e1500 */
[----:B---3--:R-:W-:-:S03]  /*0320*/  HFMA2 R24, R20.H0_H0, R23.H0_H0, R24.H0_H0 ;  /* 0x2000001714187231 */ /* 0x008fc60000040818 */
[----:B------:R-:W2:Y:S04]  /*0330*/  LDG.E.U16 R18, desc[UR4][R6.64+0x160] ;  /* 0x0001600406127981 */ /* 0x000ea8000c1e1500 */
[----:B------:R-:W3:Y:S01]  /*0340*/  LDG.E.U16 R23, desc[UR4][R4.64+0x18] ;  /* 0x0000180404177981 */ /* 0x000ee2000c1e1500 */
[----:B------:R-:W-:-:S03]  /*0350*/  HFMA2 R28, R25.H0_H0, R22.H0_H0, R24.H0_H0 ;  /* 0x20000016191c7231 */ /* 0x000fc60000040818 */
[----:B------:R-:W3:Y:S04]  /*0360*/  LDG.E.U16 R20, desc[UR4][R6.64+0x180] ;  /* 0x0001800406147981 */ /* 0x000ee8000c1e1500 */
[----:B------:R-:W3:Y:S04]  /*0370*/  LDG.E.U16 R27, desc[UR4][R4.64+0x1a] ;  /* 0x00001a04041b7981 */ /* 0x000ee8000c1e1500 */
[----:B------:R-:W3:Y:S04]  /*0380*/  LDG.E.U16 R22, desc[UR4][R6.64+0x1a0] ;  /* 0x0001a00406167981 */ /* 0x000ee8000c1e1500 */
[----:B------:R-:W3:Y:S04]  /*0390*/  LDG.E.U16 R25, desc[UR4][R4.64+0x1c] ;  /* 0x00001c0404197981 */ /* 0x000ee8000c1e1500 */
[----:B------:R0:W3:Y:S01]  /*03a0*/  LDG.E.U16 R24, desc[UR4][R6.64+0x1c0] ;  /* 0x0001c00406187981 */ /* 0x0000e2000c1e1500 */
[----:B------:R-:W-:-:S04]  /*03b0*/  HFMA2 R0, R0.H0_H0, R9.H0_H0, R28.H0_H0 ;  /* 0x2000000900007231 */ /* 0x000fc8000004081c */
[----:B0-----:R-:W-:-:S04]  /*03c0*/  HFMA2 R7, R19.H0_H0, R16.H0_H0, R0.H0_H0 ;  /* 0x2000001013077231 */ /* 0x001fc80000040800 */
[----:B------:R-:W-:-:S04]  /*03d0*/  HFMA2 R7, R17.H0_H0, R14.H0_H0, R7.H0_H0 ;  /* 0x2000000e11077231 */ /* 0x000fc80000040807 */
[----:B------:R-:W-:-:S04]  /*03e0*/  HFMA2 R5, R15.H0_H0, R12.H0_H0, R7.H0_H0 ;  /* 0x2000000c0f057231 */ /* 0x000fc80000040807 */
[----:B-----5:R-:W-:-:S04]  /*03f0*/  HFMA2 R5, R13.H0_H0, R10.H0_H0, R5.H0_H0 ;  /* 0x2000000a0d057231 */ /* 0x020fc80000040805 */
[----:B----4-:R-:W-:-:S04]  /*0400*/  HFMA2 R9, R11.H0_H0, R8.H0_H0, R5.H0_H0 ;  /* 0x200000080b097231 */ /* 0x010fc80000040805 */
[----:B--2---:R-:W-:-:S04]  /*0410*/  HFMA2 R10, R21.H0_H0, R18.H0_H0, R9.H0_H0 ;  /* 0x20000012150a7231 */ /* 0x004fc80000040809 */
[----:B---3--:R-:W-:-:S04]  /*0420*/  HFMA2 R11, R23.H0_H0, R20.H0_H0, R10.H0_H0 ;  /* 0x20000014170b7231 */ /* 0x008fc8000004080a */
[----:B------:R-:W-:-:S04]  /*0430*/  HFMA2 R12, R27.H0_H0, R22.H0_H0, R11.H0_H0 ;  /* 0x200000161b0c7231 */ /* 0x000fc8000004080b */
[----:B------:R-:W-:-:S04]  /*0440*/  HFMA2 R13, R25.H0_H0, R24.H0_H0, R12.H0_H0 ;  /* 0x20000018190d7231 */ /* 0x000fc8000004080c */
[----:B------:R-:W-:-:S05]  /*0450*/  HFMA2 R13, R29.H0_H0, R26.H0_H0, R13.H0_H0 ;  /* 0x2000001a1d0d7231 */ /* 0x000fca000004080d */
[----:B------:R-:W-:Y:S01]  /*0460*/  STG.E.U16 desc[UR4][R2.64], R13 ;  /* 0x0000000d02007986 */ /* 0x000fe2000c101504 */
[----:B------:R-:W-:Y:S05]  /*0470*/  EXIT ;  /* 0x000000000000794d */ /* 0x000fea0003800000 */
.L_x_0:
[----:B------:R-:W-:-:S00]  /*0480*/  BRA `(.L_x_0) ;  /* 0xfffffffc00fc7947 */ /* 0x000fc0000383ffff */
[----:B------:R-:W-:-:S00]  /*0490*/  NOP ;  /* 0x0000000000007918 */ /* 0x000fc00000000000 */
        /* <DEDUP_REMOVED lines=14> */
.L_x_2:


//--------------------- .text._Z9wmma16x16P6__halfS0_S0_ --------------------------
	.section	.text._Z9wmma16x16P6__halfS0_S0_,"ax",@progbits
	.align	128
        .global         _Z9wmma16x16P6__halfS0_S0_
        .type           _Z9wmma16x16P6__halfS0_S0_,@function
        .size           _Z9wmma16x16P6__halfS0_S0_,(.L_x_3 - _Z9wmma16x16P6__halfS0_S0_)
        .other          _Z9wmma16x16P6__halfS0_S0_,@"STO_CUDA_ENTRY STV_DEFAULT"
_Z9wmma16x16P6__halfS0_S0_:
.text._Z9wmma16x16P6__halfS0_S0_:
[----:B------:R-:W0:Y:S01]  /*0000*/  LDC R1, c[0x0][0x37c] ;  /* 0x0000df00ff017b82 */ /* 0x000e220000000800 */
[----:B------:R-:W1:Y:S01]  /*0010*/  S2R R5, SR_LANEID ;  /* 0x0000000000057919 */ /* 0x000e620000000000 */
[----:B------:R-:W2:Y:S01]  /*0020*/  LDCU.128 UR8, c[0x0][0x380] ;  /* 0x00007000ff0877ac */ /* 0x000ea20008000c00 */
[----:B------:R-:W-:Y:S01]  /*0030*/  IMAD.MOV.U32 R3, RZ, RZ, RZ ;  /* 0x000000ffff037224 */ /* 0x000fe200078e00ff */
[----:B------:R-:W3:Y:S01]  /*0040*/  LDCU.64 UR4, c[0x0][0x358] ;  /* 0x00006b00ff0477ac */ /* 0x000ee20008000a00 */
[----:B------:R-:W4:Y:S01]  /*0050*/  LDCU.64 UR6, c[0x0][0x390] ;  /* 0x00007200ff0677ac */ /* 0x000f220008000a00 */
[----:B-1----:R-:W-:Y:S02]  /*0060*/  LOP3.LUT R2, R5, 0x3, RZ, 0xc0, !PT ;  /* 0x0000000305027812 */ /* 0x002fe400078ec0ff */
[----:B------:R-:W-:-:S05]  /*0070*/  SHF.R.U32.HI R5, RZ, 0x2, R5 ;  /* 0x00000002ff057819 */ /* 0x000fca0000011605 */
[----:B------:R-:W-:-:S03]  /*0080*/  IMAD.WIDE.U32 R2, R5, 0x8, R2 ;  /* 0x0000000805027825 */ /* 0x000fc600078e0002 */
[----:B--2---:R-:W-:-:S04]  /*0090*/  LEA R10, P0, R2, UR10, 0x2 ;  /* 0x0000000a020a7c11 */ /* 0x004fc8000f8010ff */
[----:B------:R-:W-:-:S05]  /*00a0*/  LEA.HI.X R11, R2, UR11, R3, 0x2, P0 ;  /* 0x0000000b020b7c11 */ /* 0x000fca00080f1403 */
[----:B---3--:R-:W2:Y:S04]  /*00b0*/  LDG.E R12, desc[UR4][R10.64] ;  /* 0x000000040a0c7981 */ /* 0x008ea8000c1e1900 */
[----:B------:R-:W3:Y:S04]  /*00c0*/  LDG.E R13, desc[UR4][R10.64+0x100] ;  /* 0x000100040a0d7981 */ /* 0x000ee8000c1e1900 */
[----:B------:R-:W5:Y:S04]  /*00d0*/  LDG.E R14, desc[UR4][R10.64+0x10] ;  /* 0x000010040a0e7981 */ /* 0x000f68000c1e1900 */
[----:B------:R-:W4:Y:S01]  /*00e0*/  LDG.E R15, desc[UR4][R10.64+0x110] ;  /* 0x000110040a0f7981 */ /* 0x000f22000c1e1900 */
[----:B------:R-:W-:-:S04]  /*00f0*/  LEA R8, P0, R2, UR8, 0x2 ;  /* 0x0000000802087c11 */ /* 0x000fc8000f8010ff */
[----:B------:R-:W-:-:S05]  /*0100*/  LEA.HI.X R9, R2, UR9, R3, 0x2, P0 ;  /* 0x0000000902097c11 */ /* 0x000fca00080f1403 */
[----:B------:R-:W0:Y:S04]  /*0110*/  LDG.E R4, desc[UR4][R8.64] ;  /* 0x0000000408047981 */ /* 0x000e28000c1e1900 */
[----:B------:R-:W0:Y:S04]  /*0120*/  LDG.E R5, desc[UR4][R8.64+0x100] ;  /* 0x0001000408057981 */ /* 0x000e28000c1e1900 */
[----:B------:R-:W0:Y:S04]  /*0130*/  LDG.E R6, desc[UR4][R8.64+0x10] ;  /* 0x0000100408067981 */ /* 0x000e28000c1e1900 */
[----:B------:R-:W0:Y:S04]  /*0140*/  LDG.E R7, desc[UR4][R8.64+0x110] ;  /* 0x0001100408077981 */ /* 0x000e28000c1e1900 */
[----:B--2---:R-:W-:Y:S04]  /*0150*/  MOVM.16.MT88 R12, R12 ;  /* 0x000000000c0c723a */ /* 0x004fe80000000000 */
[----:B---3--:R-:W0:Y:S04]  /*0160*/  MOVM.16.MT88 R13, R13 ;  /* 0x000000000d0d723a */ /* 0x008e280000000000 */
[----:B-----5:R-:W-:Y:S04]  /*0170*/  MOVM.16.MT88 R14, R14 ;  /* 0x000000000e0e723a */ /* 0x020fe80000000000 */
[----:B----4-:R-:W1:Y:S01]  /*0180*/  MOVM.16.MT88 R15, R15 ;  /* 0x000000000f0f723a */ /* 0x010e620000000000 */
[C---:B0-----:R-:W-:Y:S08]  /*0190*/  HMMA.16816.F16 R10, R4.reuse, R12, R0 ;  /* 0x0000000c040a723c */ /* 0x041ff00000000800 */
[----:B-1----:R-:W-:Y:S01]  /*01a0*/  HMMA.16816.F16 R6, R4, R14, R0 ;  /* 0x0000000e0406723c */ /* 0x002fe20000000800 */
[----:B------:R-:W-:-:S04]  /*01b0*/  LEA R4, P0, R2, UR6, 0x2 ;  /* 0x0000000602047c11 */ /* 0x000fc8000f8010ff */
[----:B------:R-:W-:-:S06]  /*01c0*/  LEA.HI.X R5, R2, UR7, R3, 0x2, P0 ;  /* 0x0000000702057c11 */ /* 0x000fcc00080f1403 */
[----:B------:R-:W-:Y:S04]  /*01d0*/  STG.E desc[UR4][R4.64], R10 ;  /* 0x0000000a04007986 */ /* 0x000fe8000c101904 */
[----:B------:R-:W-:Y:S04]  /*01e0*/  STG.E desc[UR4][R4.64+0x100], R11 ;  /* 0x0001000b04007986 */ /* 0x000fe8000c101904 */
[----:B------:R-:W-:Y:S04]  /*01f0*/  STG.E desc[UR4][R4.64+0x10], R6 ;  /* 0x0000100604007986 */ /* 0x000fe8000c101904 */
[----:B------:R-:W-:Y:S01]  /*0200*/  STG.E desc[UR4][R4.64+0x110], R7 ;  /* 0x0001100704007986 */ /* 0x000fe2000c101904 */
[----:B------:R-:W-:Y:S05]  /*0210*/  EXIT ;  /* 0x000000000000794d */ /* 0x000fea0003800000 */
.L_x_1:
        /* <DEDUP_REMOVED lines=14> */
.L_x_3:


//--------------------- .nv.shared.reserved.0     --------------------------
	.section	.nv.shared.reserved.0,"aw",@nobits
	.weak		__nv_reservedSMEM_offset_0_alias
	.size		__nv_reservedSMEM_offset_0_alias, 0, 64
	.other		__nv_reservedSMEM_offset_0_alias,@"STO_CUDA_RESERVED_SHARED STV_DEFAULT"
__nv_reservedSMEM_offset_0_alias:
	.zero		0
	.zero		64


//--------------------- .nv.constant0._Z8mma16x16P6__halfS0_S0_ --------------------------
	.section	.nv.constant0._Z8mma16x16P6__halfS0_S0_,"a",@progbits
	.sectionflags	@""
	.align	4
.nv.constant0._Z8mma16x16P6__halfS0_S0_:
	.zero		920


//--------------------- .nv.constant0._Z9wmma16x16P6__halfS0_S0_ --------------------------
	.section	.nv.constant0._Z9wmma16x16P6__halfS0_S0_,"a",@progbits
	.sectionflags	@""
	.align	4
.nv.constant0._Z9wmma16x16P6__halfS0_S0_:
	.zero		920


//--------------------- SYMBOLS --------------------------

	.type		.nv.reservedSmem.offset0,@object
	.size		.nv.reservedSmem.offset0,0x4
